//
// Generated by NVIDIA NVVM Compiler
//
// Compiler Build ID: CL-36424714
// Cuda compilation tools, release 13.0, V13.0.88
// Based on NVVM 20.0.0
//

.version 9.0
.target sm_100
.address_size 64

	// .globl	_Z17naiveCrossEntropyPfPiS_

.visible .entry _Z17naiveCrossEntropyPfPiS_(
	.param .u64 .ptr .align 1 _Z17naiveCrossEntropyPfPiS__param_0,
	.param .u64 .ptr .align 1 _Z17naiveCrossEntropyPfPiS__param_1,
	.param .u64 .ptr .align 1 _Z17naiveCrossEntropyPfPiS__param_2
)
{


	ret;

}


// ===== COMPILED SASS (sm_100) =====

	.target	sm_100

	.elftype	@"ET_EXEC"


//--------------------- .note.nv.tkinfo           --------------------------
	.section	.note.nv.tkinfo,"",@"SHT_NOTE"
	.sectionflags	@"SHF_NOTE_NV_TKINFO"
	.tkinfo
        /*0018*/ 	.word	0x00000002
        /*0030*/ 	.string	""
        /*0030*/ 	.string	"ptxas"
        /*0030*/ 	.string	"Cuda compilation tools, release 13.0, V13.0.88"
        /*0030*/ 	.string	"Build cuda_13.0.r13.0/compiler.36424714_0"
        /*0030*/ 	.string	"-arch sm_100 -m 64 "



//--------------------- .note.nv.cuinfo           --------------------------
	.section	.note.nv.cuinfo,"",@"SHT_NOTE"
	.sectionflags	@"SHF_NOTE_NV_CUINFO"
        /*0018*/ 	.short	0x0002
        /*001a*/ 	.short	0x0064
        /*001c*/ 	.short	0x0082
	.zero		2


//--------------------- .nv.info                  --------------------------
	.section	.nv.info,"",@"SHT_CUDA_INFO"
	.align	4


	//----- nvinfo : EIATTR_REGCOUNT
	.align		4
        /*0000*/ 	.byte	0x04, 0x2f
        /*0002*/ 	.short	(.L_1 - .L_0)
	.align		4
.L_0:
        /*0004*/ 	.word	index@(_Z17naiveCrossEntropyPfPiS_)
        /*0008*/ 	.word	0x00000004


	//----- nvinfo : EIATTR_FRAME_SIZE
	.align		4
.L_1:
        /*000c*/ 	.byte	0x04, 0x11
        /*000e*/ 	.short	(.L_3 - .L_2)
	.align		4
.L_2:
        /*0010*/ 	.word	index@(_Z17naiveCrossEntropyPfPiS_)
        /*0014*/ 	.word	0x00000000


	//----- nvinfo : EIATTR_MIN_STACK_SIZE
	.align		4
.L_3:
        /*0018*/ 	.byte	0x04, 0x12
        /*001a*/ 	.short	(.L_5 - .L_4)
	.align		4
.L_4:
        /*001c*/ 	.word	index@(_Z17naiveCrossEntropyPfPiS_)
        /*0020*/ 	.word	0x00000000
.L_5:


//--------------------- .nv.compat                --------------------------
	.section	.nv.compat,"",@"SHT_CUDA_COMPAT_INFO"
	.align	4
        /*0000*/ 	.byte	0x02, 0x09, 0x00, 0x00, 0x02, 0x02, 0x01, 0x00, 0x02, 0x05, 0x05, 0x00, 0x03, 0x07, 0x01, 0x01
        /*0010*/ 	.byte	0x02, 0x03, 0x00, 0x00, 0x02, 0x06, 0x01, 0x00, 0x04, 0x0b, 0x08, 0x00, 0x09, 0x00, 0x00, 0x00
        /*0020*/ 	.byte	0x00, 0x00, 0x00, 0x00


//--------------------- .nv.info._Z17naiveCrossEntropyPfPiS_ --------------------------
	.section	.nv.info._Z17naiveCrossEntropyPfPiS_,"",@"SHT_CUDA_INFO"
	.sectionflags	@""
	.align	4


	//----- nvinfo : EIATTR_CUDA_API_VERSION
	.align		4
        /*0000*/ 	.byte	0x04, 0x37
        /*0002*/ 	.short	(.L_7 - .L_6)
.L_6:
        /*0004*/ 	.word	0x00000082


	//----- nvinfo : EIATTR_KPARAM_INFO
	.align		4
.L_7:
        /*0008*/ 	.byte	0x04, 0x17
        /*000a*/ 	.short	(.L_9 - .L_8)
.L_8:
        /*000c*/ 	.word	0x00000000
        /*0010*/ 	.short	0x0002
        /*0012*/ 	.short	0x0010
        /*0014*/ 	.byte	0x00, 0xf5, 0x21, 0x00


	//----- nvinfo : EIATTR_KPARAM_INFO
	.align		4
.L_9:
        /*0018*/ 	.byte	0x04, 0x17
        /*001a*/ 	.short	(.L_11 - .L_10)
.L_10:
        /*001c*/ 	.word	0x00000000
        /*0020*/ 	.short	0x0001
        /*0022*/ 	.short	0x0008
        /*0024*/ 	.byte	0x00, 0xf5, 0x21, 0x00


	//----- nvinfo : EIATTR_KPARAM_INFO
	.align		4
.L_11:
        /*0028*/ 	.byte	0x04, 0x17
        /*002a*/ 	.short	(.L_13 - .L_12)
.L_12:
        /*002c*/ 	.word	0x00000000
        /*0030*/ 	.short	0x0000
        /*0032*/ 	.short	0x0000
        /*0034*/ 	.byte	0x00, 0xf5, 0x21, 0x00


	//----- nvinfo : EIATTR_SPARSE_MMA_MASK
	.align		4
.L_13:
        /*0038*/ 	.byte	0x03, 0x50
        /*003a*/ 	.short	0x0000


	//----- nvinfo : EIATTR_MAXREG_COUNT
	.align		4
        /*003c*/ 	.byte	0x03, 0x1b
        /*003e*/ 	.short	0x00ff


	//----- nvinfo : EIATTR_MERCURY_ISA_VERSION
	.align		4
        /*0040*/ 	.byte	0x03, 0x5f
        /*0042*/ 	.short	0x0101


	//----- nvinfo : EIATTR_VRC_CTA_INIT_COUNT
	.align		4
        /*0044*/ 	.byte	0x02, 0x4a
	.zero		1
	.zero		1


	//----- nvinfo : EIATTR_EXIT_INSTR_OFFSETS
	.align		4
        /*0048*/ 	.byte	0x04, 0x1c
        /*004a*/ 	.short	(.L_15 - .L_14)


	//   ....[0]....
.L_14:
        /*004c*/ 	.word	0x00000010


	//----- nvinfo : EIATTR_CBANK_PARAM_SIZE
	.align		4
.L_15:
        /*0050*/ 	.byte	0x03, 0x19
        /*0052*/ 	.short	0x0018


	//----- nvinfo : EIATTR_PARAM_CBANK
	.align		4
        /*0054*/ 	.byte	0x04, 0x0a
        /*0056*/ 	.short	(.L_17 - .L_16)
	.align		4
.L_16:
        /*0058*/ 	.word	index@(.nv.constant0._Z17naiveCrossEntropyPfPiS_)
        /*005c*/ 	.short	0x0380
        /*005e*/ 	.short	0x0018


	//----- nvinfo : EIATTR_SW_WAR
	.align		4
.L_17:
        /*0060*/ 	.byte	0x04, 0x36
        /*0062*/ 	.short	(.L_19 - .L_18)
.L_18:
        /*0064*/ 	.word	0x00000008
.L_19:


//--------------------- .nv.callgraph             --------------------------
	.section	.nv.callgraph,"",@"SHT_CUDA_CALLGRAPH"
	.align	4
	.sectionentsize	8
	.align		4
        /*0000*/ 	.word	0x00000000
	.align		4
        /*0004*/ 	.word	0xffffffff
	.align		4
        /*0008*/ 	.word	0x00000000
	.align		4
        /*000c*/ 	.word	0xfffffffe
	.align		4
        /*0010*/ 	.word	0x00000000
	.align		4
        /*0014*/ 	.word	0xfffffffd
	.align		4
        /*0018*/ 	.word	0x00000000
	.align		4
        /*001c*/ 	.word	0xfffffffc


//--------------------- .text._Z17naiveCrossEntropyPfPiS_ --------------------------
	.section	.text._Z17naiveCrossEntropyPfPiS_,"ax",@progbits
	.align	128
        .global         _Z17naiveCrossEntropyPfPiS_
        .type           _Z17naiveCrossEntropyPfPiS_,@function
        .size           _Z17naiveCrossEntropyPfPiS_,(.L_x_1 - _Z17naiveCrossEntropyPfPiS_)
        .other          _Z17naiveCrossEntropyPfPiS_,@"STO_CUDA_ENTRY STV_DEFAULT"
_Z17naiveCrossEntropyPfPiS_:
.text._Z17naiveCrossEntropyPfPiS_:
[----:B------:R-:W-:Y:S01]  /*0000*/  LDC R1, c[0x0][0x37c] ;  /* 0x0000df00ff017b82 */ /* 0x000fe20000000800 */
[----:B------:R-:W-:Y:S05]  /*0010*/  EXIT ;  /* 0x000000000000794d */ /* 0x000fea0003800000 */
.L_x_0:
[----:B------:R-:W-:-:S00]  /*0020*/  BRA `(.L_x_0) ;  /* 0xfffffffc00fc7947 */ /* 0x000fc0000383ffff */
[----:B------:R-:W-:-:S00]  /*0030*/  NOP ;  /* 0x0000000000007918 */ /* 0x000fc00000000000 */
        /* <DEDUP_REMOVED lines=12> */
.L_x_1:


//--------------------- .nv.shared.reserved.0     --------------------------
	.section	.nv.shared.reserved.0,"aw",@nobits
	.weak		__nv_reservedSMEM_offset_0_alias
	.size		__nv_reservedSMEM_offset_0_alias, 0, 64
	.other		__nv_reservedSMEM_offset_0_alias,@"STO_CUDA_RESERVED_SHARED STV_DEFAULT"
__nv_reservedSMEM_offset_0_alias:
	.zero		0
	.zero		64


//--------------------- .nv.constant0._Z17naiveCrossEntropyPfPiS_ --------------------------
	.section	.nv.constant0._Z17naiveCrossEntropyPfPiS_,"a",@progbits
	.sectionflags	@""
	.align	4
.nv.constant0._Z17naiveCrossEntropyPfPiS_:
	.zero		920


//--------------------- SYMBOLS --------------------------

	.type		.nv.reservedSmem.offset0,@object
	.size		.nv.reservedSmem.offset0,0x4
